//
// Generated by NVIDIA NVVM Compiler
//
// Compiler Build ID: CL-36424714
// Cuda compilation tools, release 13.0, V13.0.88
// Based on NVVM 20.0.0
//

.version 9.0
.target sm_100
.address_size 64

	// .globl	default_function_kernel_1

.visible .entry default_function_kernel_1(
	.param .u64 .ptr .align 1 default_function_kernel_1_param_0,
	.param .u64 .ptr .align 1 default_function_kernel_1_param_1
)
.maxntid 17
{
	.reg .b32 	%r<2>;
	.reg .b32 	%f<3>;
	.reg .b64 	%rd<8>;

	ld.param.u64 	%rd1, [default_function_kernel_1_param_0];
	ld.param.u64 	%rd2, [default_function_kernel_1_param_1];
	cvta.to.global.u64 	%rd3, %rd1;
	cvta.to.global.u64 	%rd4, %rd2;
	mov.u32 	%r1, %tid.x;
	mul.wide.u32 	%rd5, %r1, 4;
	add.s64 	%rd6, %rd4, %rd5;
	ld.global.nc.f32 	%f1, [%rd6];
	mul.f32 	%f2, %f1, 0f3C0C08C1;
	add.s64 	%rd7, %rd3, %rd5;
	st.global.f32 	[%rd7], %f2;
	ret;

}
	// .globl	default_function_kernel
.visible .entry default_function_kernel(
	.param .u64 .ptr .align 1 default_function_kernel_param_0,
	.param .u64 .ptr .align 1 default_function_kernel_param_1
)
.maxntid 17
{
	.reg .pred 	%p<2>;
	.reg .b32 	%r<6>;
	.reg .b32 	%f<76>;
	.reg .b64 	%rd<13>;

	ld.param.u64 	%rd5, [default_function_kernel_param_0];
	ld.param.u64 	%rd6, [default_function_kernel_param_1];
	cvta.to.global.u64 	%rd7, %rd6;
	cvta.to.global.u64 	%rd8, %rd5;
	mov.u32 	%r4, %tid.x;
	mul.wide.u32 	%rd9, %r4, 4;
	add.s64 	%rd1, %rd8, %rd9;
	mul.wide.u32 	%rd10, %r4, 468;
	add.s64 	%rd11, %rd10, %rd7;
	add.s64 	%rd12, %rd11, 72;
	mov.b32 	%r5, 0;
	mov.f32 	%f75, 0f00000000;
$L__BB1_1:
	ld.global.nc.f32 	%f5, [%rd12+-72];
	add.f32 	%f6, %f75, %f5;
	ld.global.nc.f32 	%f7, [%rd12+-68];
	add.f32 	%f8, %f6, %f7;
	ld.global.nc.f32 	%f9, [%rd12+-64];
	add.f32 	%f10, %f8, %f9;
	ld.global.nc.f32 	%f11, [%rd12+-60];
	add.f32 	%f12, %f10, %f11;
	ld.global.nc.f32 	%f13, [%rd12+-56];
	add.f32 	%f14, %f12, %f13;
	ld.global.nc.f32 	%f15, [%rd12+-52];
	add.f32 	%f16, %f14, %f15;
	ld.global.nc.f32 	%f17, [%rd12+-48];
	add.f32 	%f18, %f16, %f17;
	ld.global.nc.f32 	%f19, [%rd12+-44];
	add.f32 	%f20, %f18, %f19;
	ld.global.nc.f32 	%f21, [%rd12+-40];
	add.f32 	%f2, %f20, %f21;
	setp.eq.s32 	%p1, %r5, 12;
	@%p1 bra 	$L__BB1_3;
	ld.global.nc.f32 	%f22, [%rd12+-36];
	add.f32 	%f23, %f2, %f22;
	ld.global.nc.f32 	%f24, [%rd12+-32];
	add.f32 	%f25, %f23, %f24;
	ld.global.nc.f32 	%f26, [%rd12+-28];
	add.f32 	%f27, %f25, %f26;
	ld.global.nc.f32 	%f28, [%rd12+-24];
	add.f32 	%f29, %f27, %f28;
	ld.global.nc.f32 	%f30, [%rd12+-20];
	add.f32 	%f31, %f29, %f30;
	ld.global.nc.f32 	%f32, [%rd12+-16];
	add.f32 	%f33, %f31, %f32;
	ld.global.nc.f32 	%f34, [%rd12+-12];
	add.f32 	%f35, %f33, %f34;
	ld.global.nc.f32 	%f36, [%rd12+-8];
	add.f32 	%f37, %f35, %f36;
	ld.global.nc.f32 	%f38, [%rd12+-4];
	add.f32 	%f39, %f37, %f38;
	ld.global.nc.f32 	%f40, [%rd12];
	add.f32 	%f41, %f39, %f40;
	ld.global.nc.f32 	%f42, [%rd12+4];
	add.f32 	%f43, %f41, %f42;
	ld.global.nc.f32 	%f44, [%rd12+8];
	add.f32 	%f45, %f43, %f44;
	ld.global.nc.f32 	%f46, [%rd12+12];
	add.f32 	%f47, %f45, %f46;
	ld.global.nc.f32 	%f48, [%rd12+16];
	add.f32 	%f49, %f47, %f48;
	ld.global.nc.f32 	%f50, [%rd12+20];
	add.f32 	%f51, %f49, %f50;
	ld.global.nc.f32 	%f52, [%rd12+24];
	add.f32 	%f53, %f51, %f52;
	ld.global.nc.f32 	%f54, [%rd12+28];
	add.f32 	%f55, %f53, %f54;
	ld.global.nc.f32 	%f56, [%rd12+32];
	add.f32 	%f57, %f55, %f56;
	ld.global.nc.f32 	%f58, [%rd12+36];
	add.f32 	%f59, %f57, %f58;
	ld.global.nc.f32 	%f60, [%rd12+40];
	add.f32 	%f61, %f59, %f60;
	ld.global.nc.f32 	%f62, [%rd12+44];
	add.f32 	%f63, %f61, %f62;
	ld.global.nc.f32 	%f64, [%rd12+48];
	add.f32 	%f65, %f63, %f64;
	ld.global.nc.f32 	%f66, [%rd12+52];
	add.f32 	%f67, %f65, %f66;
	ld.global.nc.f32 	%f68, [%rd12+56];
	add.f32 	%f69, %f67, %f68;
	ld.global.nc.f32 	%f70, [%rd12+60];
	add.f32 	%f71, %f69, %f70;
	ld.global.nc.f32 	%f72, [%rd12+64];
	add.f32 	%f73, %f71, %f72;
	ld.global.nc.f32 	%f74, [%rd12+68];
	add.f32 	%f75, %f73, %f74;
	add.s32 	%r5, %r5, 4;
	add.s64 	%rd12, %rd12, 144;
	bra.uni 	$L__BB1_1;
$L__BB1_3:
	st.global.f32 	[%rd1], %f2;
	ret;

}


// ===== COMPILED SASS (sm_100) =====

	.target	sm_100

	.elftype	@"ET_EXEC"


//--------------------- .note.nv.tkinfo           --------------------------
	.section	.note.nv.tkinfo,"",@"SHT_NOTE"
	.sectionflags	@"SHF_NOTE_NV_TKINFO"
	.tkinfo
        /*0018*/ 	.word	0x00000002
        /*0030*/ 	.string	""
        /*0030*/ 	.string	"ptxas"
        /*0030*/ 	.string	"Cuda compilation tools, release 13.0, V13.0.88"
        /*0030*/ 	.string	"Build cuda_13.0.r13.0/compiler.36424714_0"
        /*0030*/ 	.string	"-arch sm_100 -m 64 "



//--------------------- .note.nv.cuinfo           --------------------------
	.section	.note.nv.cuinfo,"",@"SHT_NOTE"
	.sectionflags	@"SHF_NOTE_NV_CUINFO"
        /*0018*/ 	.short	0x0002
        /*001a*/ 	.short	0x0064
        /*001c*/ 	.short	0x0082
	.zero		2


//--------------------- .nv.info                  --------------------------
	.section	.nv.info,"",@"SHT_CUDA_INFO"
	.align	4


	//----- nvinfo : EIATTR_REGCOUNT
	.align		4
        /*0000*/ 	.byte	0x04, 0x2f
        /*0002*/ 	.short	(.L_1 - .L_0)
	.align		4
.L_0:
        /*0004*/ 	.word	index@(default_function_kernel_1)
        /*0008*/ 	.word	0x0000000a


	//----- nvinfo : EIATTR_FRAME_SIZE
	.align		4
.L_1:
        /*000c*/ 	.byte	0x04, 0x11
        /*000e*/ 	.short	(.L_3 - .L_2)
	.align		4
.L_2:
        /*0010*/ 	.word	index@(default_function_kernel_1)
        /*0014*/ 	.word	0x00000000


	//----- nvinfo : EIATTR_REGCOUNT
	.align		4
.L_3:
        /*0018*/ 	.byte	0x04, 0x2f
        /*001a*/ 	.short	(.L_5 - .L_4)
	.align		4
.L_4:
        /*001c*/ 	.word	index@(default_function_kernel)
        /*0020*/ 	.word	0x0000003e


	//----- nvinfo : EIATTR_FRAME_SIZE
	.align		4
.L_5:
        /*0024*/ 	.byte	0x04, 0x11
        /*0026*/ 	.short	(.L_7 - .L_6)
	.align		4
.L_6:
        /*0028*/ 	.word	index@(default_function_kernel)
        /*002c*/ 	.word	0x00000000


	//----- nvinfo : EIATTR_MIN_STACK_SIZE
	.align		4
.L_7:
        /*0030*/ 	.byte	0x04, 0x12
        /*0032*/ 	.short	(.L_9 - .L_8)
	.align		4
.L_8:
        /*0034*/ 	.word	index@(default_function_kernel)
        /*0038*/ 	.word	0x00000000


	//----- nvinfo : EIATTR_MIN_STACK_SIZE
	.align		4
.L_9:
        /*003c*/ 	.byte	0x04, 0x12
        /*003e*/ 	.short	(.L_11 - .L_10)
	.align		4
.L_10:
        /*0040*/ 	.word	index@(default_function_kernel_1)
        /*0044*/ 	.word	0x00000000
.L_11:


//--------------------- .nv.compat                --------------------------
	.section	.nv.compat,"",@"SHT_CUDA_COMPAT_INFO"
	.align	4
        /*0000*/ 	.byte	0x02, 0x09, 0x00, 0x00, 0x02, 0x02, 0x01, 0x00, 0x02, 0x05, 0x05, 0x00, 0x03, 0x07, 0x01, 0x01
        /*0010*/ 	.byte	0x02, 0x03, 0x00, 0x00, 0x02, 0x06, 0x01, 0x00, 0x04, 0x0b, 0x08, 0x00, 0x09, 0x00, 0x00, 0x00
        /*0020*/ 	.byte	0x00, 0x00, 0x00, 0x00


//--------------------- .nv.info.default_function_kernel --------------------------
	.section	.nv.info.default_function_kernel,"",@"SHT_CUDA_INFO"
	.sectionflags	@""
	.align	4


	//----- nvinfo : EIATTR_CUDA_API_VERSION
	.align		4
        /*0000*/ 	.byte	0x04, 0x37
        /*0002*/ 	.short	(.L_13 - .L_12)
.L_12:
        /*0004*/ 	.word	0x00000082


	//----- nvinfo : EIATTR_KPARAM_INFO
	.align		4
.L_13:
        /*0008*/ 	.byte	0x04, 0x17
        /*000a*/ 	.short	(.L_15 - .L_14)
.L_14:
        /*000c*/ 	.word	0x00000000
        /*0010*/ 	.short	0x0001
        /*0012*/ 	.short	0x0008
        /*0014*/ 	.byte	0x00, 0xf5, 0x21, 0x00


	//----- nvinfo : EIATTR_KPARAM_INFO
	.align		4
.L_15:
        /*0018*/ 	.byte	0x04, 0x17
        /*001a*/ 	.short	(.L_17 - .L_16)
.L_16:
        /*001c*/ 	.word	0x00000000
        /*0020*/ 	.short	0x0000
        /*0022*/ 	.short	0x0000
        /*0024*/ 	.byte	0x00, 0xf5, 0x21, 0x00


	//----- nvinfo : EIATTR_SPARSE_MMA_MASK
	.align		4
.L_17:
        /*0028*/ 	.byte	0x03, 0x50
        /*002a*/ 	.short	0x0000


	//----- nvinfo : EIATTR_MAXREG_COUNT
	.align		4
        /*002c*/ 	.byte	0x03, 0x1b
        /*002e*/ 	.short	0x00ff


	//----- nvinfo : EIATTR_MERCURY_ISA_VERSION
	.align		4
        /*0030*/ 	.byte	0x03, 0x5f
        /*0032*/ 	.short	0x0101


	//----- nvinfo : EIATTR_VRC_CTA_INIT_COUNT
	.align		4
        /*0034*/ 	.byte	0x02, 0x4a
	.zero		1
	.zero		1


	//----- nvinfo : EIATTR_EXIT_INSTR_OFFSETS
	.align		4
        /*0038*/ 	.byte	0x04, 0x1c
        /*003a*/ 	.short	(.L_19 - .L_18)


	//   ....[0]....
.L_18:
        /*003c*/ 	.word	0x00000f20


	//----- nvinfo : EIATTR_MAX_THREADS
	.align		4
.L_19:
        /*0040*/ 	.byte	0x04, 0x05
        /*0042*/ 	.short	(.L_21 - .L_20)
.L_20:
        /*0044*/ 	.word	0x00000011
        /*0048*/ 	.word	0x00000001
        /*004c*/ 	.word	0x00000001


	//----- nvinfo : EIATTR_CBANK_PARAM_SIZE
	.align		4
.L_21:
        /*0050*/ 	.byte	0x03, 0x19
        /*0052*/ 	.short	0x0010


	//----- nvinfo : EIATTR_PARAM_CBANK
	.align		4
        /*0054*/ 	.byte	0x04, 0x0a
        /*0056*/ 	.short	(.L_23 - .L_22)
	.align		4
.L_22:
        /*0058*/ 	.word	index@(.nv.constant0.default_function_kernel)
        /*005c*/ 	.short	0x0380
        /*005e*/ 	.short	0x0010


	//----- nvinfo : EIATTR_SW_WAR
	.align		4
.L_23:
        /*0060*/ 	.byte	0x04, 0x36
        /*0062*/ 	.short	(.L_25 - .L_24)
.L_24:
        /*0064*/ 	.word	0x00000008
.L_25:


//--------------------- .nv.info.default_function_kernel_1 --------------------------
	.section	.nv.info.default_function_kernel_1,"",@"SHT_CUDA_INFO"
	.sectionflags	@""
	.align	4


	//----- nvinfo : EIATTR_CUDA_API_VERSION
	.align		4
        /*0000*/ 	.byte	0x04, 0x37
        /*0002*/ 	.short	(.L_27 - .L_26)
.L_26:
        /*0004*/ 	.word	0x00000082


	//----- nvinfo : EIATTR_KPARAM_INFO
	.align		4
.L_27:
        /*0008*/ 	.byte	0x04, 0x17
        /*000a*/ 	.short	(.L_29 - .L_28)
.L_28:
        /*000c*/ 	.word	0x00000000
        /*0010*/ 	.short	0x0001
        /*0012*/ 	.short	0x0008
        /*0014*/ 	.byte	0x00, 0xf5, 0x21, 0x00


	//----- nvinfo : EIATTR_KPARAM_INFO
	.align		4
.L_29:
        /*0018*/ 	.byte	0x04, 0x17
        /*001a*/ 	.short	(.L_31 - .L_30)
.L_30:
        /*001c*/ 	.word	0x00000000
        /*0020*/ 	.short	0x0000
        /*0022*/ 	.short	0x0000
        /*0024*/ 	.byte	0x00, 0xf5, 0x21, 0x00


	//----- nvinfo : EIATTR_SPARSE_MMA_MASK
	.align		4
.L_31:
        /*0028*/ 	.byte	0x03, 0x50
        /*002a*/ 	.short	0x0000


	//----- nvinfo : EIATTR_MAXREG_COUNT
	.align		4
        /*002c*/ 	.byte	0x03, 0x1b
        /*002e*/ 	.short	0x00ff


	//----- nvinfo : EIATTR_MERCURY_ISA_VERSION
	.align		4
        /*0030*/ 	.byte	0x03, 0x5f
        /*0032*/ 	.short	0x0101


	//----- nvinfo : EIATTR_VRC_CTA_INIT_COUNT
	.align		4
        /*0034*/ 	.byte	0x02, 0x4a
	.zero		1
	.zero		1


	//----- nvinfo : EIATTR_EXIT_INSTR_OFFSETS
	.align		4
        /*0038*/ 	.byte	0x04, 0x1c
        /*003a*/ 	.short	(.L_33 - .L_32)


	//   ....[0]....
.L_32:
        /*003c*/ 	.word	0x000000a0


	//----- nvinfo : EIATTR_MAX_THREADS
	.align		4
.L_33:
        /*0040*/ 	.byte	0x04, 0x05
        /*0042*/ 	.short	(.L_35 - .L_34)
.L_34:
        /*0044*/ 	.word	0x00000011
        /*0048*/ 	.word	0x00000001
        /*004c*/ 	.word	0x00000001


	//----- nvinfo : EIATTR_CBANK_PARAM_SIZE
	.align		4
.L_35:
        /*0050*/ 	.byte	0x03, 0x19
        /*0052*/ 	.short	0x0010


	//----- nvinfo : EIATTR_PARAM_CBANK
	.align		4
        /*0054*/ 	.byte	0x04, 0x0a
        /*0056*/ 	.short	(.L_37 - .L_36)
	.align		4
.L_36:
        /*0058*/ 	.word	index@(.nv.constant0.default_function_kernel_1)
        /*005c*/ 	.short	0x0380
        /*005e*/ 	.short	0x0010


	//----- nvinfo : EIATTR_SW_WAR
	.align		4
.L_37:
        /*0060*/ 	.byte	0x04, 0x36
        /*0062*/ 	.short	(.L_39 - .L_38)
.L_38:
        /*0064*/ 	.word	0x00000008
.L_39:


//--------------------- .nv.callgraph             --------------------------
	.section	.nv.callgraph,"",@"SHT_CUDA_CALLGRAPH"
	.align	4
	.sectionentsize	8
	.align		4
        /*0000*/ 	.word	0x00000000
	.align		4
        /*0004*/ 	.word	0xffffffff
	.align		4
        /*0008*/ 	.word	0x00000000
	.align		4
        /*000c*/ 	.word	0xfffffffe
	.align		4
        /*0010*/ 	.word	0x00000000
	.align		4
        /*0014*/ 	.word	0xfffffffd
	.align		4
        /*0018*/ 	.word	0x00000000
	.align		4
        /*001c*/ 	.word	0xfffffffc


//--------------------- .text.default_function_kernel --------------------------
	.section	.text.default_function_kernel,"ax",@progbits
	.align	128
        .global         default_function_kernel
        .type           default_function_kernel,@function
        .size           default_function_kernel,(.L_x_2 - default_function_kernel)
        .other          default_function_kernel,@"STO_CUDA_ENTRY STV_DEFAULT"
default_function_kernel:
.text.default_function_kernel:
[----:B------:R-:W-:Y:S01]  /*0000*/  LDC R1, c[0x0][0x37c] ;  /* 0x0000df00ff017b82 */ /* 0x000fe20000000800 */
[----:B------:R-:W0:Y:S07]  /*0010*/  S2R R5, SR_TID.X ;  /* 0x0000000000057919 */ /* 0x000e2e0000002100 */
[----:B------:R-:W0:Y:S01]  /*0020*/  LDC.64 R2, c[0x0][0x388] ;  /* 0x0000e200ff027b82 */ /* 0x000e220000000a00 */
[----:B------:R-:W1:Y:S01]  /*0030*/  LDCU.64 UR4, c[0x0][0x358] ;  /* 0x00006b00ff0477ac */ /* 0x000e620008000a00 */
[----:B0-----:R-:W-:-:S05]  /*0040*/  IMAD.WIDE.U32 R2, R5, 0x1d4, R2 ;  /* 0x000001d405027825 */ /* 0x001fca00078e0002 */
[----:B-1----:R-:W2:Y:S04]  /*0050*/  LDG.E.CONSTANT R11, desc[UR4][R2.64] ;  /* 0x00000004020b7981 */ /* 0x002ea8000c1e9900 */
[----:B------:R-:W3:Y:S04]  /*0060*/  LDG.E.CONSTANT R12, desc[UR4][R2.64+0x4] ;  /* 0x00000404020c7981 */ /* 0x000ee8000c1e9900 */
[----:B------:R-:W4:Y:S04]  /*0070*/  LDG.E.CONSTANT R14, desc[UR4][R2.64+0x8] ;  /* 0x00000804020e7981 */ /* 0x000f28000c1e9900 */
[----:B------:R-:W5:Y:S04]  /*0080*/  LDG.E.CONSTANT R58, desc[UR4][R2.64+0xc] ;  /* 0x00000c04023a7981 */ /* 0x000f68000c1e9900 */
        /* <DEDUP_REMOVED lines=50> */
[----:B------:R-:W5:Y:S01]  /*03b0*/  LDG.E.CONSTANT R13, desc[UR4][R2.64+0xdc] ;  /* 0x0000dc04020d7981 */ /* 0x000f62000c1e9900 */
[----:B--2---:R-:W-:-:S04]  /*03c0*/  FADD R11, RZ, R11 ;  /* 0x0000000bff0b7221 */ /* 0x004fc80000000000 */
[----:B---3--:R-:W-:Y:S02]  /*03d0*/  FADD R11, R11, R12 ;  /* 0x0000000c0b0b7221 */ /* 0x008fe40000000000 */
[----:B------:R-:W2:Y:S02]  /*03e0*/  LDG.E.CONSTANT R12, desc[UR4][R2.64+0xe0] ;  /* 0x0000e004020c7981 */ /* 0x000ea4000c1e9900 */
[----:B----4-:R-:W-:Y:S02]  /*03f0*/  FADD R11, R11, R14 ;  /* 0x0000000e0b0b7221 */ /* 0x010fe40000000000 */
[----:B------:R-:W3:Y:S02]  /*0400*/  LDG.E.CONSTANT R14, desc[UR4][R2.64+0xd8] ;  /* 0x0000d804020e7981 */ /* 0x000ee4000c1e9900 */
[----:B-----5:R-:W-:Y:S02]  /*0410*/  FADD R11, R11, R58 ;  /* 0x0000003a0b0b7221 */ /* 0x020fe40000000000 */
[----:B------:R-:W4:Y:S02]  /*0420*/  LDG.E.CONSTANT R58, desc[UR4][R2.64+0x1c4] ;  /* 0x0001c404023a7981 */ /* 0x000f24000c1e9900 */
[----:B------:R-:W-:-:S02]  /*0430*/  FADD R10, R11, R10 ;  /* 0x0000000a0b0a7221 */ /* 0x000fc40000000000 */
[----:B------:R-:W5:Y:S02]  /*0440*/  LDG.E.CONSTANT R11, desc[UR4][R2.64+0xe4] ;  /* 0x0000e404020b7981 */ /* 0x000f64000c1e9900 */
[----:B------:R-:W-:Y:S02]  /*0450*/  FADD R9, R10, R9 ;  /* 0x000000090a097221 */ /* 0x000fe40000000000 */
[----:B------:R-:W4:Y:S02]  /*0460*/  LDG.E.CONSTANT R10, desc[UR4][R2.64+0xe8] ;  /* 0x0000e804020a7981 */ /* 0x000f24000c1e9900 */
[----:B------:R-:W-:Y:S02]  /*0470*/  FADD R9, R9, R8 ;  /* 0x0000000809097221 */ /* 0x000fe40000000000 */
[----:B------:R-:W4:Y:S02]  /*0480*/  LDG.E.CONSTANT R8, desc[UR4][R2.64+0xf4] ;  /* 0x0000f40402087981 */ /* 0x000f24000c1e9900 */
[----:B------:R-:W-:-:S02]  /*0490*/  FADD R59, R9, R4 ;  /* 0x00000004093b7221 */ /* 0x000fc40000000000 */
[----:B------:R-:W4:Y:S04]  /*04a0*/  LDG.E.CONSTANT R4, desc[UR4][R2.64+0xec] ;  /* 0x0000ec0402047981 */ /* 0x000f28000c1e9900 */
[----:B------:R-:W4:Y:S01]  /*04b0*/  LDG.E.CONSTANT R9, desc[UR4][R2.64+0xf0] ;  /* 0x0000f00402097981 */ /* 0x000f22000c1e9900 */
[----:B------:R-:W-:-:S03]  /*04c0*/  FADD R59, R59, R0 ;  /* 0x000000003b3b7221 */ /* 0x000fc60000000000 */
[----:B------:R-:W4:Y:S01]  /*04d0*/  LDG.E.CONSTANT R0, desc[UR4][R2.64+0xf8] ;  /* 0x0000f80402007981 */ /* 0x000f22000c1e9900 */
[----:B------:R-:W-:-:S04]  /*04e0*/  FADD R56, R59, R56 ;  /* 0x000000383b387221 */ /* 0x000fc80000000000 */
[----:B------:R-:W-:-:S04]  /*04f0*/  FADD R56, R56, R57 ;  /* 0x0000003938387221 */ /* 0x000fc80000000000 */
[----:B------:R-:W-:Y:S02]  /*0500*/  FADD R57, R56, R7 ;  /* 0x0000000738397221 */ /* 0x000fe40000000000 */
[----:B------:R-:W4:Y:S02]  /*0510*/  LDG.E.CONSTANT R7, desc[UR4][R2.64+0xfc] ;  /* 0x0000fc0402077981 */ /* 0x000f24000c1e9900 */
[----:B------:R-:W-:Y:S02]  /*0520*/  FADD R56, R57, R6 ;  /* 0x0000000639387221 */ /* 0x000fe40000000000 */
[----:B------:R-:W4:Y:S02]  /*0530*/  LDG.E.CONSTANT R6, desc[UR4][R2.64+0x100] ;  /* 0x0001000402067981 */ /* 0x000f24000c1e9900 */
[----:B------:R-:W-:Y:S02]  /*0540*/  FADD R57, R56, R47 ;  /* 0x0000002f38397221 */ /* 0x000fe40000000000 */
[----:B------:R-:W4:Y:S02]  /*0550*/  LDG.E.CONSTANT R47, desc[UR4][R2.64+0x104] ;  /* 0x00010404022f7981 */ /* 0x000f24000c1e9900 */
[----:B------:R-:W-:-:S02]  /*0560*/  FADD R56, R57, R46 ;  /* 0x0000002e39387221 */ /* 0x000fc40000000000 */
        /* <DEDUP_REMOVED lines=79> */
[----:B---3--:R-:W-:Y:S02]  /*0a60*/  FADD R56, R57, R14 ;  /* 0x0000000e39387221 */ /* 0x008fe40000000000 */
[----:B------:R-:W3:Y:S02]  /*0a70*/  LDG.E.CONSTANT R14, desc[UR4][R2.64+0x1a8] ;  /* 0x0001a804020e7981 */ /* 0x000ee4000c1e9900 */
[----:B------:R-:W-:Y:S02]  /*0a80*/  FADD R57, R56, R13 ;  /* 0x0000000d38397221 */ /* 0x000fe40000000000 */
[----:B------:R-:W3:Y:S02]  /*0a90*/  LDG.E.CONSTANT R13, desc[UR4][R2.64+0x1ac] ;  /* 0x0001ac04020d7981 */ /* 0x000ee4000c1e9900 */
[----:B--2---:R-:W-:-:S02]  /*0aa0*/  FADD R56, R57, R12 ;  /* 0x0000000c39387221 */ /* 0x004fc40000000000 */
[----:B------:R-:W2:Y:S02]  /*0ab0*/  LDG.E.CONSTANT R12, desc[UR4][R2.64+0x1b0] ;  /* 0x0001b004020c7981 */ /* 0x000ea4000c1e9900 */
[----:B-----5:R-:W-:Y:S02]  /*0ac0*/  FADD R57, R56, R11 ;  /* 0x0000000b38397221 */ /* 0x020fe40000000000 */
[----:B------:R-:W5:Y:S02]  /*0ad0*/  LDG.E.CONSTANT R11, desc[UR4][R2.64+0x1b4] ;  /* 0x0001b404020b7981 */ /* 0x000f64000c1e9900 */
[----:B----4-:R-:W-:Y:S02]  /*0ae0*/  FADD R57, R57, R10 ;  /* 0x0000000a39397221 */ /* 0x010fe40000000000 */
[----:B------:R-:W4:Y:S02]  /*0af0*/  LDG.E.CONSTANT R10, desc[UR4][R2.64+0x1b8] ;  /* 0x0001b804020a7981 */ /* 0x000f24000c1e9900 */
[----:B------:R-:W-:-:S02]  /*0b00*/  FADD R56, R57, R4 ;  /* 0x0000000439387221 */ /* 0x000fc40000000000 */
[----:B------:R-:W4:Y:S02]  /*0b10*/  LDG.E.CONSTANT R4, desc[UR4][R2.64+0x1bc] ;  /* 0x0001bc0402047981 */ /* 0x000f24000c1e9900 */
[----:B------:R-:W-:Y:S02]  /*0b20*/  FADD R57, R56, R9 ;  /* 0x0000000938397221 */ /* 0x000fe40000000000 */
[----:B------:R-:W4:Y:S02]  /*0b30*/  LDG.E.CONSTANT R9, desc[UR4][R2.64+0x1c0] ;  /* 0x0001c00402097981 */ /* 0x000f24000c1e9900 */
[----:B------:R-:W-:Y:S02]  /*0b40*/  FADD R59, R57, R8 ;  /* 0x00000008393b7221 */ /* 0x000fe40000000000 */
[----:B------:R-:W4:Y:S04]  /*0b50*/  LDG.E.CONSTANT R57, desc[UR4][R2.64+0x1c8] ;  /* 0x0001c80402397981 */ /* 0x000f28000c1e9900 */
[----:B------:R-:W4:Y:S04]  /*0b60*/  LDG.E.CONSTANT R56, desc[UR4][R2.64+0x1cc] ;  /* 0x0001cc0402387981 */ /* 0x000f28000c1e9900 */
[----:B------:R0:W4:Y:S01]  /*0b70*/  LDG.E.CONSTANT R8, desc[UR4][R2.64+0x1d0] ;  /* 0x0001d00402087981 */ /* 0x000122000c1e9900 */
[----:B------:R-:W-:-:S04]  /*0b80*/  FADD R0, R59, R0 ;  /* 0x000000003b007221 */ /* 0x000fc80000000000 */
[----:B------:R-:W-:-:S04]  /*0b90*/  FADD R7, R0, R7 ;  /* 0x0000000700077221 */ /* 0x000fc80000000000 */
[----:B------:R-:W-:Y:S01]  /*0ba0*/  FADD R6, R7, R6 ;  /* 0x0000000607067221 */ /* 0x000fe20000000000 */
[----:B0-----:R-:W0:Y:S03]  /*0bb0*/  LDC.64 R2, c[0x0][0x380] ;  /* 0x0000e000ff027b82 */ /* 0x001e260000000a00 */
[----:B------:R-:W-:-:S04]  /*0bc0*/  FADD R47, R6, R47 ;  /* 0x0000002f062f7221 */ /* 0x000fc80000000000 */
        /* <DEDUP_REMOVED lines=39> */
[----:B------:R-:W-:Y:S01]  /*0e40*/  FADD R15, R16, R15 ;  /* 0x0000000f100f7221 */ /* 0x000fe20000000000 */
[----:B0-----:R-:W-:-:S04]  /*0e50*/  IMAD.WIDE.U32 R2, R5, 0x4, R2 ;  /* 0x0000000405027825 */ /* 0x001fc800078e0002 */
[----:B---3--:R-:W-:-:S04]  /*0e60*/  FADD R14, R15, R14 ;  /* 0x0000000e0f0e7221 */ /* 0x008fc80000000000 */
[----:B------:R-:W-:-:S04]  /*0e70*/  FADD R13, R14, R13 ;  /* 0x0000000d0e0d7221 */ /* 0x000fc80000000000 */
[----:B--2---:R-:W-:-:S04]  /*0e80*/  FADD R12, R13, R12 ;  /* 0x0000000c0d0c7221 */ /* 0x004fc80000000000 */
[----:B-----5:R-:W-:-:S04]  /*0e90*/  FADD R11, R12, R11 ;  /* 0x0000000b0c0b7221 */ /* 0x020fc80000000000 */
[----:B----4-:R-:W-:-:S04]  /*0ea0*/  FADD R11, R11, R10 ;  /* 0x0000000a0b0b7221 */ /* 0x010fc80000000000 */
[----:B------:R-:W-:-:S04]  /*0eb0*/  FADD R4, R11, R4 ;  /* 0x000000040b047221 */ /* 0x000fc80000000000 */
[----:B------:R-:W-:-:S04]  /*0ec0*/  FADD R9, R4, R9 ;  /* 0x0000000904097221 */ /* 0x000fc80000000000 */
[----:B------:R-:W-:-:S04]  /*0ed0*/  FADD R58, R9, R58 ;  /* 0x0000003a093a7221 */ /* 0x000fc80000000000 */
[----:B------:R-:W-:-:S04]  /*0ee0*/  FADD R57, R58, R57 ;  /* 0x000000393a397221 */ /* 0x000fc80000000000 */
[----:B------:R-:W-:-:S04]  /*0ef0*/  FADD R57, R57, R56 ;  /* 0x0000003839397221 */ /* 0x000fc80000000000 */
[----:B------:R-:W-:-:S05]  /*0f00*/  FADD R57, R57, R8 ;  /* 0x0000000839397221 */ /* 0x000fca0000000000 */
[----:B------:R-:W-:Y:S01]  /*0f10*/  STG.E desc[UR4][R2.64], R57 ;  /* 0x0000003902007986 */ /* 0x000fe2000c101904 */
[----:B------:R-:W-:Y:S05]  /*0f20*/  EXIT ;  /* 0x000000000000794d */ /* 0x000fea0003800000 */
.L_x_0:
[----:B------:R-:W-:-:S00]  /*0f30*/  BRA `(.L_x_0) ;  /* 0xfffffffc00fc7947 */ /* 0x000fc0000383ffff */
[----:B------:R-:W-:-:S00]  /*0f40*/  NOP ;  /* 0x0000000000007918 */ /* 0x000fc00000000000 */
        /* <DEDUP_REMOVED lines=11> */
.L_x_2:


//--------------------- .text.default_function_kernel_1 --------------------------
	.section	.text.default_function_kernel_1,"ax",@progbits
	.align	128
        .global         default_function_kernel_1
        .type           default_function_kernel_1,@function
        .size           default_function_kernel_1,(.L_x_3 - default_function_kernel_1)
        .other          default_function_kernel_1,@"STO_CUDA_ENTRY STV_DEFAULT"
default_function_kernel_1:
.text.default_function_kernel_1:
[----:B------:R-:W-:Y:S01]  /*0000*/  LDC R1, c[0x0][0x37c] ;  /* 0x0000df00ff017b82 */ /* 0x000fe20000000800 */
[----:B------:R-:W0:Y:S07]  /*0010*/  S2R R7, SR_TID.X ;  /* 0x0000000000077919 */ /* 0x000e2e0000002100 */
[----:B------:R-:W0:Y:S01]  /*0020*/  LDC.64 R2, c[0x0][0x388] ;  /* 0x0000e200ff027b82 */ /* 0x000e220000000a00 */
[----:B------:R-:W1:Y:S07]  /*0030*/  LDCU.64 UR4, c[0x0][0x358] ;  /* 0x00006b00ff0477ac */ /* 0x000e6e0008000a00 */
[----:B------:R-:W2:Y:S01]  /*0040*/  LDC.64 R4, c[0x0][0x380] ;  /* 0x0000e000ff047b82 */ /* 0x000ea20000000a00 */
[----:B0-----:R-:W-:-:S06]  /*0050*/  IMAD.WIDE.U32 R2, R7, 0x4, R2 ;  /* 0x0000000407027825 */ /* 0x001fcc00078e0002 */
[----:B-1----:R-:W3:Y:S01]  /*0060*/  LDG.E.CONSTANT R2, desc[UR4][R2.64] ;  /* 0x0000000402027981 */ /* 0x002ee2000c1e9900 */
[----:B--2---:R-:W-:-:S04]  /*0070*/  IMAD.WIDE.U32 R4, R7, 0x4, R4 ;  /* 0x0000000407047825 */ /* 0x004fc800078e0004 */
[----:B---3--:R-:W-:-:S05]  /*0080*/  FMUL R7, R2, 0.0085470089688897132874 ;  /* 0x3c0c08c102077820 */ /* 0x008fca0000400000 */
[----:B------:R-:W-:Y:S01]  /*0090*/  STG.E desc[UR4][R4.64], R7 ;  /* 0x0000000704007986 */ /* 0x000fe2000c101904 */
[----:B------:R-:W-:Y:S05]  /*00a0*/  EXIT ;  /* 0x000000000000794d */ /* 0x000fea0003800000 */
.L_x_1:
        /* <DEDUP_REMOVED lines=13> */
.L_x_3:


//--------------------- .nv.shared.reserved.0     --------------------------
	.section	.nv.shared.reserved.0,"aw",@nobits
	.weak		__nv_reservedSMEM_offset_0_alias
	.size		__nv_reservedSMEM_offset_0_alias, 0, 64
	.other		__nv_reservedSMEM_offset_0_alias,@"STO_CUDA_RESERVED_SHARED STV_DEFAULT"
__nv_reservedSMEM_offset_0_alias:
	.zero		0
	.zero		64


//--------------------- .nv.constant0.default_function_kernel --------------------------
	.section	.nv.constant0.default_function_kernel,"a",@progbits
	.sectionflags	@""
	.align	4
.nv.constant0.default_function_kernel:
	.zero		912


//--------------------- .nv.constant0.default_function_kernel_1 --------------------------
	.section	.nv.constant0.default_function_kernel_1,"a",@progbits
	.sectionflags	@""
	.align	4
.nv.constant0.default_function_kernel_1:
	.zero		912


//--------------------- SYMBOLS --------------------------

	.type		.nv.reservedSmem.offset0,@object
	.size		.nv.reservedSmem.offset0,0x4
